//
// Generated by NVIDIA NVVM Compiler
//
// Compiler Build ID: CL-36424714
// Cuda compilation tools, release 13.0, V13.0.88
// Based on NVVM 20.0.0
//

.version 9.0
.target sm_100
.address_size 64

	// .globl	_Z9simpleAddPfi
.extern .func  (.param .b32 func_retval0) vprintf
(
	.param .b64 vprintf_param_0,
	.param .b64 vprintf_param_1
)
;
.global .align 1 .b8 $str[53] = {83, 77, 40, 37, 100, 41, 32, 66, 108, 111, 99, 107, 40, 37, 100, 44, 37, 100, 44, 37, 100, 41, 32, 84, 104, 114, 101, 97, 100, 40, 37, 100, 44, 37, 100, 44, 37, 100, 41, 32, 45, 62, 32, 37, 46, 50, 102, 32, 43, 32, 49, 10};

.visible .entry _Z9simpleAddPfi(
	.param .u64 .ptr .align 1 _Z9simpleAddPfi_param_0,
	.param .u32 _Z9simpleAddPfi_param_1
)
{
	.local .align 8 .b8 	__local_depot0[40];
	.reg .b64 	%SP;
	.reg .b64 	%SPL;
	.reg .pred 	%p<2>;
	.reg .b32 	%r<13>;
	.reg .b32 	%f<4>;
	.reg .b64 	%rd<9>;
	.reg .b64 	%fd<2>;

	mov.u64 	%SPL, __local_depot0;
	cvta.local.u64 	%SP, %SPL;
	ld.param.u64 	%rd1, [_Z9simpleAddPfi_param_0];
	ld.param.u32 	%r4, [_Z9simpleAddPfi_param_1];
	mov.u32 	%r1, %ctaid.x;
	mov.u32 	%r5, %ntid.x;
	mov.u32 	%r2, %tid.x;
	mad.lo.s32 	%r3, %r1, %r5, %r2;
	setp.ge.s32 	%p1, %r3, %r4;
	@%p1 bra 	$L__BB0_2;
	add.u64 	%rd2, %SP, 0;
	add.u64 	%rd3, %SPL, 0;
	cvta.to.global.u64 	%rd4, %rd1;
	// begin inline asm
	mov.u32 %r6, %smid;
	// end inline asm
	mov.u32 	%r7, %ctaid.y;
	mov.u32 	%r8, %ctaid.z;
	mov.u32 	%r9, %tid.y;
	mov.u32 	%r10, %tid.z;
	mul.wide.s32 	%rd5, %r3, 4;
	add.s64 	%rd6, %rd4, %rd5;
	ld.global.f32 	%f1, [%rd6];
	cvt.f64.f32 	%fd1, %f1;
	st.local.v2.u32 	[%rd3], {%r6, %r1};
	st.local.v2.u32 	[%rd3+8], {%r7, %r8};
	st.local.v2.u32 	[%rd3+16], {%r2, %r9};
	st.local.u32 	[%rd3+24], %r10;
	st.local.f64 	[%rd3+32], %fd1;
	mov.u64 	%rd7, $str;
	cvta.global.u64 	%rd8, %rd7;
	{ // callseq 0, 0
	.param .b64 param0;
	st.param.b64 	[param0], %rd8;
	.param .b64 param1;
	st.param.b64 	[param1], %rd2;
	.param .b32 retval0;
	call.uni (retval0), 
	vprintf, 
	(
	param0, 
	param1
	);
	ld.param.b32 	%r11, [retval0];
	} // callseq 0
	ld.global.f32 	%f2, [%rd6];
	add.f32 	%f3, %f2, 0f3F800000;
	st.global.f32 	[%rd6], %f3;
$L__BB0_2:
	ret;

}


// ===== COMPILED SASS (sm_100) =====

	.target	sm_100

	.elftype	@"ET_EXEC"


//--------------------- .note.nv.tkinfo           --------------------------
	.section	.note.nv.tkinfo,"",@"SHT_NOTE"
	.sectionflags	@"SHF_NOTE_NV_TKINFO"
	.tkinfo
        /*0018*/ 	.word	0x00000002
        /*0030*/ 	.string	""
        /*0030*/ 	.string	"ptxas"
        /*0030*/ 	.string	"Cuda compilation tools, release 13.0, V13.0.88"
        /*0030*/ 	.string	"Build cuda_13.0.r13.0/compiler.36424714_0"
        /*0030*/ 	.string	"-arch sm_100 -m 64 "



//--------------------- .note.nv.cuinfo           --------------------------
	.section	.note.nv.cuinfo,"",@"SHT_NOTE"
	.sectionflags	@"SHF_NOTE_NV_CUINFO"
        /*0018*/ 	.short	0x0002
        /*001a*/ 	.short	0x0064
        /*001c*/ 	.short	0x0082
	.zero		2


//--------------------- .nv.info                  --------------------------
	.section	.nv.info,"",@"SHT_CUDA_INFO"
	.align	4


	//----- nvinfo : EIATTR_REGCOUNT
	.align		4
        /*0000*/ 	.byte	0x04, 0x2f
        /*0002*/ 	.short	(.L_2 - .L_1)
	.align		4
.L_1:
        /*0004*/ 	.word	index@(_Z9simpleAddPfi)
        /*0008*/ 	.word	0x00000018


	//----- nvinfo : EIATTR_FRAME_SIZE
	.align		4
.L_2:
        /*000c*/ 	.byte	0x04, 0x11
        /*000e*/ 	.short	(.L_4 - .L_3)
	.align		4
.L_3:
        /*0010*/ 	.word	index@(_Z9simpleAddPfi)
        /*0014*/ 	.word	0x00000028


	//----- nvinfo : EIATTR_MIN_STACK_SIZE
	.align		4
.L_4:
        /*0018*/ 	.byte	0x04, 0x12
        /*001a*/ 	.short	(.L_6 - .L_5)
	.align		4
.L_5:
        /*001c*/ 	.word	index@(_Z9simpleAddPfi)
        /*0020*/ 	.word	0x00000028
.L_6:


//--------------------- .nv.compat                --------------------------
	.section	.nv.compat,"",@"SHT_CUDA_COMPAT_INFO"
	.align	4
        /*0000*/ 	.byte	0x02, 0x09, 0x00, 0x00, 0x02, 0x02, 0x01, 0x00, 0x02, 0x05, 0x05, 0x00, 0x03, 0x07, 0x01, 0x01
        /*0010*/ 	.byte	0x02, 0x03, 0x00, 0x00, 0x02, 0x06, 0x01, 0x00, 0x04, 0x0b, 0x08, 0x00, 0x09, 0x00, 0x00, 0x00
        /*0020*/ 	.byte	0x00, 0x00, 0x00, 0x00


//--------------------- .nv.info._Z9simpleAddPfi  --------------------------
	.section	.nv.info._Z9simpleAddPfi,"",@"SHT_CUDA_INFO"
	.sectionflags	@""
	.align	4


	//----- nvinfo : EIATTR_CUDA_API_VERSION
	.align		4
        /*0000*/ 	.byte	0x04, 0x37
        /*0002*/ 	.short	(.L_8 - .L_7)
.L_7:
        /*0004*/ 	.word	0x00000082


	//----- nvinfo : EIATTR_KPARAM_INFO
	.align		4
.L_8:
        /*0008*/ 	.byte	0x04, 0x17
        /*000a*/ 	.short	(.L_10 - .L_9)
.L_9:
        /*000c*/ 	.word	0x00000000
        /*0010*/ 	.short	0x0001
        /*0012*/ 	.short	0x0008
        /*0014*/ 	.byte	0x00, 0xf0, 0x11, 0x00


	//----- nvinfo : EIATTR_KPARAM_INFO
	.align		4
.L_10:
        /*0018*/ 	.byte	0x04, 0x17
        /*001a*/ 	.short	(.L_12 - .L_11)
.L_11:
        /*001c*/ 	.word	0x00000000
        /*0020*/ 	.short	0x0000
        /*0022*/ 	.short	0x0000
        /*0024*/ 	.byte	0x00, 0xf5, 0x21, 0x00


	//----- nvinfo : EIATTR_SPARSE_MMA_MASK
	.align		4
.L_12:
        /*0028*/ 	.byte	0x03, 0x50
        /*002a*/ 	.short	0x0000


	//----- nvinfo : EIATTR_MAXREG_COUNT
	.align		4
        /*002c*/ 	.byte	0x03, 0x1b
        /*002e*/ 	.short	0x00ff


	//----- nvinfo : EIATTR_EXTERNS
	.align		4
        /*0030*/ 	.byte	0x04, 0x0f
        /*0032*/ 	.short	(.L_14 - .L_13)


	//   ....[0]....
	.align		4
.L_13:
        /*0034*/ 	.word	index@(vprintf)


	//----- nvinfo : EIATTR_MERCURY_ISA_VERSION
	.align		4
.L_14:
        /*0038*/ 	.byte	0x03, 0x5f
        /*003a*/ 	.short	0x0101


	//----- nvinfo : EIATTR_VRC_CTA_INIT_COUNT
	.align		4
        /*003c*/ 	.byte	0x02, 0x4a
	.zero		1
	.zero		1


	//----- nvinfo : EIATTR_SYSCALL_OFFSETS
	.align		4
        /*0040*/ 	.byte	0x04, 0x46
        /*0042*/ 	.short	(.L_16 - .L_15)


	//   ....[0]....
.L_15:
        /*0044*/ 	.word	0x00000220


	//----- nvinfo : EIATTR_EXIT_INSTR_OFFSETS
	.align		4
.L_16:
        /*0048*/ 	.byte	0x04, 0x1c
        /*004a*/ 	.short	(.L_18 - .L_17)


	//   ....[0]....
.L_17:
        /*004c*/ 	.word	0x000000c0


	//   ....[1]....
        /*0050*/ 	.word	0x00000260


	//----- nvinfo : EIATTR_CRS_STACK_SIZE
	.align		4
.L_18:
        /*0054*/ 	.byte	0x04, 0x1e
        /*0056*/ 	.short	(.L_20 - .L_19)
.L_19:
        /*0058*/ 	.word	0x00000000


	//----- nvinfo : EIATTR_CBANK_PARAM_SIZE
	.align		4
.L_20:
        /*005c*/ 	.byte	0x03, 0x19
        /*005e*/ 	.short	0x000c


	//----- nvinfo : EIATTR_PARAM_CBANK
	.align		4
        /*0060*/ 	.byte	0x04, 0x0a
        /*0062*/ 	.short	(.L_22 - .L_21)
	.align		4
.L_21:
        /*0064*/ 	.word	index@(.nv.constant0._Z9simpleAddPfi)
        /*0068*/ 	.short	0x0380
        /*006a*/ 	.short	0x000c


	//----- nvinfo : EIATTR_SW_WAR
	.align		4
.L_22:
        /*006c*/ 	.byte	0x04, 0x36
        /*006e*/ 	.short	(.L_24 - .L_23)
.L_23:
        /*0070*/ 	.word	0x00000008
.L_24:


//--------------------- .nv.callgraph             --------------------------
	.section	.nv.callgraph,"",@"SHT_CUDA_CALLGRAPH"
	.align	4
	.sectionentsize	8
	.align		4
        /*0000*/ 	.word	0x00000000
	.align		4
        /*0004*/ 	.word	0xffffffff
	.align		4
        /*0008*/ 	.word	index@(_Z9simpleAddPfi)
	.align		4
        /*000c*/ 	.word	index@(vprintf)
	.align		4
        /*0010*/ 	.word	0x00000000
	.align		4
        /*0014*/ 	.word	0xfffffffe
	.align		4
        /*0018*/ 	.word	0x00000000
	.align		4
        /*001c*/ 	.word	0xfffffffd
	.align		4
        /*0020*/ 	.word	0x00000000
	.align		4
        /*0024*/ 	.word	0xfffffffc


//--------------------- .nv.constant4             --------------------------
	.section	.nv.constant4,"a",@progbits
	.align	8
	.align		8
.nv.constant4:
        /*0000*/ 	.dword	vprintf
	.align		8
        /*0008*/ 	.dword	$str


//--------------------- .text._Z9simpleAddPfi     --------------------------
	.section	.text._Z9simpleAddPfi,"ax",@progbits
	.align	128
        .global         _Z9simpleAddPfi
        .type           _Z9simpleAddPfi,@function
        .size           _Z9simpleAddPfi,(.L_x_2 - _Z9simpleAddPfi)
        .other          _Z9simpleAddPfi,@"STO_CUDA_ENTRY STV_DEFAULT"
_Z9simpleAddPfi:
.text._Z9simpleAddPfi:
[----:B------:R-:W0:Y:S01]  /*0000*/  LDC R1, c[0x0][0x37c] ;  /* 0x0000df00ff017b82 */ /* 0x000e220000000800 */
[----:B------:R-:W1:Y:S01]  /*0010*/  S2R R13, SR_CTAID.X ;  /* 0x00000000000d7919 */ /* 0x000e620000002500 */
[----:B------:R-:W2:Y:S01]  /*0020*/  LDCU UR5, c[0x0][0x2fc] ;  /* 0x00005f80ff0577ac */ /* 0x000ea20008000800 */
[----:B0-----:R-:W-:Y:S01]  /*0030*/  VIADD R1, R1, 0xffffffd8 ;  /* 0xffffffd801017836 */ /* 0x001fe20000000000 */
[----:B------:R-:W1:Y:S01]  /*0040*/  S2R R10, SR_TID.X ;  /* 0x00000000000a7919 */ /* 0x000e620000002100 */
[----:B------:R-:W1:Y:S01]  /*0050*/  LDCU UR6, c[0x0][0x360] ;  /* 0x00006c00ff0677ac */ /* 0x000e620008000800 */
[----:B------:R-:W0:Y:S01]  /*0060*/  LDCU UR7, c[0x0][0x388] ;  /* 0x00007100ff0777ac */ /* 0x000e220008000800 */
[----:B------:R-:W3:Y:S02]  /*0070*/  LDCU UR4, c[0x0][0x2f8] ;  /* 0x00005f00ff0477ac */ /* 0x000ee40008000800 */
[----:B---3--:R-:W-:Y:S01]  /*0080*/  IADD3 R6, P1, PT, R1, UR4, RZ ;  /* 0x0000000401067c10 */ /* 0x008fe2000ff3e0ff */
[----:B-1----:R-:W-:-:S04]  /*0090*/  IMAD R3, R13, UR6, R10 ;  /* 0x000000060d037c24 */ /* 0x002fc8000f8e020a */
[----:B--2---:R-:W-:Y:S01]  /*00a0*/  IMAD.X R7, RZ, RZ, UR5, P1 ;  /* 0x00000005ff077e24 */ /* 0x004fe200088e06ff */
[----:B0-----:R-:W-:-:S13]  /*00b0*/  ISETP.GE.AND P0, PT, R3, UR7, PT ;  /* 0x0000000703007c0c */ /* 0x001fda000bf06270 */
[----:B------:R-:W-:Y:S05]  /*00c0*/  @P0 EXIT ;  /* 0x000000000000094d */ /* 0x000fea0003800000 */
[----:B------:R-:W0:Y:S01]  /*00d0*/  LDC.64 R16, c[0x0][0x380] ;  /* 0x0000e000ff107b82 */ /* 0x000e220000000a00 */
[----:B------:R-:W1:Y:S01]  /*00e0*/  LDCU.64 UR36, c[0x0][0x358] ;  /* 0x00006b00ff2477ac */ /* 0x000e620008000a00 */
[----:B------:R-:W2:Y:S01]  /*00f0*/  S2R R12, SR_VIRTUALSMID ;  /* 0x00000000000c7919 */ /* 0x000ea20000004300 */
[----:B------:R-:W3:Y:S01]  /*0100*/  S2R R14, SR_CTAID.Y ;  /* 0x00000000000e7919 */ /* 0x000ee20000002600 */
[----:B------:R-:W3:Y:S01]  /*0110*/  S2R R15, SR_CTAID.Z ;  /* 0x00000000000f7919 */ /* 0x000ee20000002700 */
[----:B------:R-:W4:Y:S01]  /*0120*/  S2R R11, SR_TID.Y ;  /* 0x00000000000b7919 */ /* 0x000f220000002200 */
[----:B------:R-:W5:Y:S01]  /*0130*/  S2R R18, SR_TID.Z ;  /* 0x0000000000127919 */ /* 0x000f620000002300 */
[----:B------:R-:W-:Y:S01]  /*0140*/  MOV R8, 0x0 ;  /* 0x0000000000087802 */ /* 0x000fe20000000f00 */
[----:B------:R-:W2:Y:S01]  /*0150*/  LDCU.64 UR4, c[0x4][0x8] ;  /* 0x01000100ff0477ac */ /* 0x000ea20008000a00 */
[----:B0-----:R-:W-:-:S05]  /*0160*/  IMAD.WIDE R16, R3, 0x4, R16 ;  /* 0x0000000403107825 */ /* 0x001fca00078e0210 */
[----:B-1----:R-:W5:Y:S01]  /*0170*/  LDG.E R0, desc[UR36][R16.64] ;  /* 0x0000002410007981 */ /* 0x002f62000c1e1900 */
[----:B------:R-:W0:Y:S03]  /*0180*/  LDC.64 R8, c[0x4][R8] ;  /* 0x0100000008087b82 */ /* 0x000e260000000a00 */
[----:B--2---:R1:W-:Y:S01]  /*0190*/  STL.64 [R1], R12 ;  /* 0x0000000c01007387 */ /* 0x0043e20000100a00 */
[----:B------:R-:W-:Y:S02]  /*01a0*/  MOV R4, UR4 ;  /* 0x0000000400047c02 */ /* 0x000fe40008000f00 */
[----:B------:R-:W-:Y:S01]  /*01b0*/  MOV R5, UR5 ;  /* 0x0000000500057c02 */ /* 0x000fe20008000f00 */
[----:B---3--:R1:W-:Y:S04]  /*01c0*/  STL.64 [R1+0x8], R14 ;  /* 0x0000080e01007387 */ /* 0x0083e80000100a00 */
[----:B----4-:R1:W-:Y:S04]  /*01d0*/  STL.64 [R1+0x10], R10 ;  /* 0x0000100a01007387 */ /* 0x0103e80000100a00 */
[----:B-----5:R1:W-:Y:S01]  /*01e0*/  STL [R1+0x18], R18 ;  /* 0x0000181201007387 */ /* 0x0203e20000100800 */
[----:B------:R-:W2:Y:S03]  /*01f0*/  F2F.F64.F32 R2, R0 ;  /* 0x0000000000027310 */ /* 0x000ea60000201800 */
[----:B0-2---:R1:W-:Y:S02]  /*0200*/  STL.64 [R1+0x20], R2 ;  /* 0x0000200201007387 */ /* 0x0053e40000100a00 */
[----:B------:R-:W-:-:S07]  /*0210*/  LEPC R20, `(.L_x_0) ;  /* 0x000000001014794e */ /* 0x000fce0000000000 */
[----:B-1----:R-:W-:Y:S05]  /*0220*/  CALL.ABS.NOINC R8 ;  /* 0x0000000008007343 */ /* 0x002fea0003c00000 */
.L_x_0:
[----:B------:R-:W2:Y:S02]  /*0230*/  LDG.E R0, desc[UR36][R16.64] ;  /* 0x0000002410007981 */ /* 0x000ea4000c1e1900 */
[----:B--2---:R-:W-:-:S05]  /*0240*/  FADD R3, R0, 1 ;  /* 0x3f80000000037421 */ /* 0x004fca0000000000 */
[----:B------:R-:W-:Y:S01]  /*0250*/  STG.E desc[UR36][R16.64], R3 ;  /* 0x0000000310007986 */ /* 0x000fe2000c101924 */
[----:B------:R-:W-:Y:S05]  /*0260*/  EXIT ;  /* 0x000000000000794d */ /* 0x000fea0003800000 */
.L_x_1:
[----:B------:R-:W-:-:S00]  /*0270*/  BRA `(.L_x_1) ;  /* 0xfffffffc00fc7947 */ /* 0x000fc0000383ffff */
[----:B------:R-:W-:-:S00]  /*0280*/  NOP ;  /* 0x0000000000007918 */ /* 0x000fc00000000000 */
[----:B------:R-:W-:-:S00]  /*0290*/  NOP ;  /* 0x0000000000007918 */ /* 0x000fc00000000000 */
[----:B------:R-:W-:-:S00]  /*02a0*/  NOP ;  /* 0x0000000000007918 */ /* 0x000fc00000000000 */
[----:B------:R-:W-:-:S00]  /*02b0*/  NOP ;  /* 0x0000000000007918 */ /* 0x000fc00000000000 */
[----:B------:R-:W-:-:S00]  /*02c0*/  NOP ;  /* 0x0000000000007918 */ /* 0x000fc00000000000 */
[----:B------:R-:W-:-:S00]  /*02d0*/  NOP ;  /* 0x0000000000007918 */ /* 0x000fc00000000000 */
[----:B------:R-:W-:-:S00]  /*02e0*/  NOP ;  /* 0x0000000000007918 */ /* 0x000fc00000000000 */
[----:B------:R-:W-:-:S00]  /*02f0*/  NOP ;  /* 0x0000000000007918 */ /* 0x000fc00000000000 */
.L_x_2:


//--------------------- .nv.global.init           --------------------------
	.section	.nv.global.init,"aw",@progbits
.nv.global.init:
	.type		$str,@object
	.size		$str,(.L_0 - $str)
$str:
        /*0000*/ 	.byte	0x53, 0x4d, 0x28, 0x25, 0x64, 0x29, 0x20, 0x42, 0x6c, 0x6f, 0x63, 0x6b, 0x28, 0x25, 0x64, 0x2c
        /*0010*/ 	.byte	0x25, 0x64, 0x2c, 0x25, 0x64, 0x29, 0x20, 0x54, 0x68, 0x72, 0x65, 0x61, 0x64, 0x28, 0x25, 0x64
        /*0020*/ 	.byte	0x2c, 0x25, 0x64, 0x2c, 0x25, 0x64, 0x29, 0x20, 0x2d, 0x3e, 0x20, 0x25, 0x2e, 0x32, 0x66, 0x20
        /*0030*/ 	.byte	0x2b, 0x20, 0x31, 0x0a, 0x00
.L_0:


//--------------------- .nv.shared.reserved.0     --------------------------
	.section	.nv.shared.reserved.0,"aw",@nobits
	.weak		__nv_reservedSMEM_offset_0_alias
	.size		__nv_reservedSMEM_offset_0_alias, 0, 64
	.other		__nv_reservedSMEM_offset_0_alias,@"STO_CUDA_RESERVED_SHARED STV_DEFAULT"
__nv_reservedSMEM_offset_0_alias:
	.zero		0
	.zero		64


//--------------------- .nv.constant0._Z9simpleAddPfi --------------------------
	.section	.nv.constant0._Z9simpleAddPfi,"a",@progbits
	.sectionflags	@""
	.align	4
.nv.constant0._Z9simpleAddPfi:
	.zero		908


//--------------------- SYMBOLS --------------------------

	.type		.nv.reservedSmem.offset0,@object
	.size		.nv.reservedSmem.offset0,0x4
	.type		vprintf,@function
